//
// Generated by NVIDIA NVVM Compiler
//
// Compiler Build ID: CL-36424714
// Cuda compilation tools, release 13.0, V13.0.88
// Based on NVVM 20.0.0
//

.version 9.0
.target sm_100
.address_size 64

	// .globl	_Z16transpose_matrixPPiS0_mm

.visible .entry _Z16transpose_matrixPPiS0_mm(
	.param .u64 .ptr .align 1 _Z16transpose_matrixPPiS0_mm_param_0,
	.param .u64 .ptr .align 1 _Z16transpose_matrixPPiS0_mm_param_1,
	.param .u64 _Z16transpose_matrixPPiS0_mm_param_2,
	.param .u64 _Z16transpose_matrixPPiS0_mm_param_3
)
{
	.reg .pred 	%p<3>;
	.reg .b32 	%r<5>;
	.reg .b64 	%rd<23>;

	ld.param.u64 	%rd7, [_Z16transpose_matrixPPiS0_mm_param_0];
	ld.param.u64 	%rd8, [_Z16transpose_matrixPPiS0_mm_param_1];
	ld.param.u64 	%rd9, [_Z16transpose_matrixPPiS0_mm_param_3];
	mov.u32 	%r2, %ctaid.x;
	cvt.u64.u32 	%rd22, %r2;
	mov.u32 	%r1, %tid.x;
	setp.le.u64 	%p1, %rd9, %rd22;
	@%p1 bra 	$L__BB0_3;
	cvta.to.global.u64 	%rd10, %rd8;
	mul.wide.u32 	%rd11, %r1, 8;
	add.s64 	%rd2, %rd10, %rd11;
	mov.u32 	%r3, %ntid.x;
	cvt.u64.u32 	%rd3, %r3;
	cvta.to.global.u64 	%rd4, %rd7;
	mul.wide.u32 	%rd16, %r1, 4;
$L__BB0_2:
	shl.b64 	%rd12, %rd22, 3;
	add.s64 	%rd13, %rd4, %rd12;
	ld.global.u64 	%rd14, [%rd13];
	cvta.to.global.u64 	%rd15, %rd14;
	add.s64 	%rd17, %rd15, %rd16;
	ld.global.u32 	%r4, [%rd17];
	ld.global.u64 	%rd18, [%rd2];
	cvta.to.global.u64 	%rd19, %rd18;
	shl.b64 	%rd20, %rd22, 2;
	add.s64 	%rd21, %rd19, %rd20;
	st.global.u32 	[%rd21], %r4;
	add.s64 	%rd22, %rd22, %rd3;
	setp.lt.u64 	%p2, %rd22, %rd9;
	@%p2 bra 	$L__BB0_2;
$L__BB0_3:
	ret;

}


// ===== COMPILED SASS (sm_100) =====

	.target	sm_100

	.elftype	@"ET_EXEC"


//--------------------- .note.nv.tkinfo           --------------------------
	.section	.note.nv.tkinfo,"",@"SHT_NOTE"
	.sectionflags	@"SHF_NOTE_NV_TKINFO"
	.tkinfo
        /*0018*/ 	.word	0x00000002
        /*0030*/ 	.string	""
        /*0030*/ 	.string	"ptxas"
        /*0030*/ 	.string	"Cuda compilation tools, release 13.0, V13.0.88"
        /*0030*/ 	.string	"Build cuda_13.0.r13.0/compiler.36424714_0"
        /*0030*/ 	.string	"-arch sm_100 -m 64 "



//--------------------- .note.nv.cuinfo           --------------------------
	.section	.note.nv.cuinfo,"",@"SHT_NOTE"
	.sectionflags	@"SHF_NOTE_NV_CUINFO"
        /*0018*/ 	.short	0x0002
        /*001a*/ 	.short	0x0064
        /*001c*/ 	.short	0x0082
	.zero		2


//--------------------- .nv.info                  --------------------------
	.section	.nv.info,"",@"SHT_CUDA_INFO"
	.align	4


	//----- nvinfo : EIATTR_REGCOUNT
	.align		4
        /*0000*/ 	.byte	0x04, 0x2f
        /*0002*/ 	.short	(.L_1 - .L_0)
	.align		4
.L_0:
        /*0004*/ 	.word	index@(_Z16transpose_matrixPPiS0_mm)
        /*0008*/ 	.word	0x00000014


	//----- nvinfo : EIATTR_FRAME_SIZE
	.align		4
.L_1:
        /*000c*/ 	.byte	0x04, 0x11
        /*000e*/ 	.short	(.L_3 - .L_2)
	.align		4
.L_2:
        /*0010*/ 	.word	index@(_Z16transpose_matrixPPiS0_mm)
        /*0014*/ 	.word	0x00000000


	//----- nvinfo : EIATTR_MIN_STACK_SIZE
	.align		4
.L_3:
        /*0018*/ 	.byte	0x04, 0x12
        /*001a*/ 	.short	(.L_5 - .L_4)
	.align		4
.L_4:
        /*001c*/ 	.word	index@(_Z16transpose_matrixPPiS0_mm)
        /*0020*/ 	.word	0x00000000
.L_5:


//--------------------- .nv.compat                --------------------------
	.section	.nv.compat,"",@"SHT_CUDA_COMPAT_INFO"
	.align	4
        /*0000*/ 	.byte	0x02, 0x09, 0x00, 0x00, 0x02, 0x02, 0x01, 0x00, 0x02, 0x05, 0x05, 0x00, 0x03, 0x07, 0x01, 0x01
        /*0010*/ 	.byte	0x02, 0x03, 0x00, 0x00, 0x02, 0x06, 0x01, 0x00, 0x04, 0x0b, 0x08, 0x00, 0x09, 0x00, 0x00, 0x00
        /*0020*/ 	.byte	0x00, 0x00, 0x00, 0x00


//--------------------- .nv.info._Z16transpose_matrixPPiS0_mm --------------------------
	.section	.nv.info._Z16transpose_matrixPPiS0_mm,"",@"SHT_CUDA_INFO"
	.sectionflags	@""
	.align	4


	//----- nvinfo : EIATTR_CUDA_API_VERSION
	.align		4
        /*0000*/ 	.byte	0x04, 0x37
        /*0002*/ 	.short	(.L_7 - .L_6)
.L_6:
        /*0004*/ 	.word	0x00000082


	//----- nvinfo : EIATTR_KPARAM_INFO
	.align		4
.L_7:
        /*0008*/ 	.byte	0x04, 0x17
        /*000a*/ 	.short	(.L_9 - .L_8)
.L_8:
        /*000c*/ 	.word	0x00000000
        /*0010*/ 	.short	0x0003
        /*0012*/ 	.short	0x0018
        /*0014*/ 	.byte	0x00, 0xf0, 0x21, 0x00


	//----- nvinfo : EIATTR_KPARAM_INFO
	.align		4
.L_9:
        /*0018*/ 	.byte	0x04, 0x17
        /*001a*/ 	.short	(.L_11 - .L_10)
.L_10:
        /*001c*/ 	.word	0x00000000
        /*0020*/ 	.short	0x0002
        /*0022*/ 	.short	0x0010
        /*0024*/ 	.byte	0x00, 0xf0, 0x21, 0x00


	//----- nvinfo : EIATTR_KPARAM_INFO
	.align		4
.L_11:
        /*0028*/ 	.byte	0x04, 0x17
        /*002a*/ 	.short	(.L_13 - .L_12)
.L_12:
        /*002c*/ 	.word	0x00000000
        /*0030*/ 	.short	0x0001
        /*0032*/ 	.short	0x0008
        /*0034*/ 	.byte	0x00, 0xf5, 0x21, 0x00


	//----- nvinfo : EIATTR_KPARAM_INFO
	.align		4
.L_13:
        /*0038*/ 	.byte	0x04, 0x17
        /*003a*/ 	.short	(.L_15 - .L_14)
.L_14:
        /*003c*/ 	.word	0x00000000
        /*0040*/ 	.short	0x0000
        /*0042*/ 	.short	0x0000
        /*0044*/ 	.byte	0x00, 0xf5, 0x21, 0x00


	//----- nvinfo : EIATTR_SPARSE_MMA_MASK
	.align		4
.L_15:
        /*0048*/ 	.byte	0x03, 0x50
        /*004a*/ 	.short	0x0000


	//----- nvinfo : EIATTR_MAXREG_COUNT
	.align		4
        /*004c*/ 	.byte	0x03, 0x1b
        /*004e*/ 	.short	0x00ff


	//----- nvinfo : EIATTR_MERCURY_ISA_VERSION
	.align		4
        /*0050*/ 	.byte	0x03, 0x5f
        /*0052*/ 	.short	0x0101


	//----- nvinfo : EIATTR_VRC_CTA_INIT_COUNT
	.align		4
        /*0054*/ 	.byte	0x02, 0x4a
	.zero		1
	.zero		1


	//----- nvinfo : EIATTR_EXIT_INSTR_OFFSETS
	.align		4
        /*0058*/ 	.byte	0x04, 0x1c
        /*005a*/ 	.short	(.L_17 - .L_16)


	//   ....[0]....
.L_16:
        /*005c*/ 	.word	0x00000050


	//   ....[1]....
        /*0060*/ 	.word	0x000001c0


	//----- nvinfo : EIATTR_CBANK_PARAM_SIZE
	.align		4
.L_17:
        /*0064*/ 	.byte	0x03, 0x19
        /*0066*/ 	.short	0x0020


	//----- nvinfo : EIATTR_PARAM_CBANK
	.align		4
        /*0068*/ 	.byte	0x04, 0x0a
        /*006a*/ 	.short	(.L_19 - .L_18)
	.align		4
.L_18:
        /*006c*/ 	.word	index@(.nv.constant0._Z16transpose_matrixPPiS0_mm)
        /*0070*/ 	.short	0x0380
        /*0072*/ 	.short	0x0020


	//----- nvinfo : EIATTR_SW_WAR
	.align		4
.L_19:
        /*0074*/ 	.byte	0x04, 0x36
        /*0076*/ 	.short	(.L_21 - .L_20)
.L_20:
        /*0078*/ 	.word	0x00000008
.L_21:


//--------------------- .nv.callgraph             --------------------------
	.section	.nv.callgraph,"",@"SHT_CUDA_CALLGRAPH"
	.align	4
	.sectionentsize	8
	.align		4
        /*0000*/ 	.word	0x00000000
	.align		4
        /*0004*/ 	.word	0xffffffff
	.align		4
        /*0008*/ 	.word	0x00000000
	.align		4
        /*000c*/ 	.word	0xfffffffe
	.align		4
        /*0010*/ 	.word	0x00000000
	.align		4
        /*0014*/ 	.word	0xfffffffd
	.align		4
        /*0018*/ 	.word	0x00000000
	.align		4
        /*001c*/ 	.word	0xfffffffc


//--------------------- .text._Z16transpose_matrixPPiS0_mm --------------------------
	.section	.text._Z16transpose_matrixPPiS0_mm,"ax",@progbits
	.align	128
        .global         _Z16transpose_matrixPPiS0_mm
        .type           _Z16transpose_matrixPPiS0_mm,@function
        .size           _Z16transpose_matrixPPiS0_mm,(.L_x_2 - _Z16transpose_matrixPPiS0_mm)
        .other          _Z16transpose_matrixPPiS0_mm,@"STO_CUDA_ENTRY STV_DEFAULT"
_Z16transpose_matrixPPiS0_mm:
.text._Z16transpose_matrixPPiS0_mm:
[----:B------:R-:W-:Y:S08]  /*0000*/  LDC R1, c[0x0][0x37c] ;  /* 0x0000df00ff017b82 */ /* 0x000ff00000000800 */
[----:B------:R-:W0:Y:S08]  /*0010*/  S2UR UR4, SR_CTAID.X ;  /* 0x00000000000479c3 */ /* 0x000e300000002500 */
[----:B------:R-:W0:Y:S02]  /*0020*/  LDC.64 R14, c[0x0][0x398] ;  /* 0x0000e600ff0e7b82 */ /* 0x000e240000000a00 */
[----:B0-----:R-:W-:-:S04]  /*0030*/  ISETP.LE.U32.AND P0, PT, R14, UR4, PT ;  /* 0x000000040e007c0c */ /* 0x001fc8000bf03070 */
[----:B------:R-:W-:-:S13]  /*0040*/  ISETP.GE.U32.AND.EX P0, PT, RZ, R15, PT, P0 ;  /* 0x0000000fff00720c */ /* 0x000fda0003f06100 */
[----:B------:R-:W-:Y:S05]  /*0050*/  @P0 EXIT ;  /* 0x000000000000094d */ /* 0x000fea0003800000 */
[----:B------:R-:W0:Y:S01]  /*0060*/  S2R R11, SR_TID.X ;  /* 0x00000000000b7919 */ /* 0x000e220000002100 */
[----:B------:R-:W0:Y:S01]  /*0070*/  LDC.64 R2, c[0x0][0x388] ;  /* 0x0000e200ff027b82 */ /* 0x000e220000000a00 */
[----:B------:R-:W-:Y:S01]  /*0080*/  IMAD.U32 R13, RZ, RZ, UR4 ;  /* 0x00000004ff0d7e24 */ /* 0x000fe2000f8e00ff */
[----:B------:R-:W1:Y:S01]  /*0090*/  LDCU.64 UR6, c[0x0][0x358] ;  /* 0x00006b00ff0677ac */ /* 0x000e620008000a00 */
[----:B------:R-:W-:-:S05]  /*00a0*/  IMAD.MOV.U32 R10, RZ, RZ, RZ ;  /* 0x000000ffff0a7224 */ /* 0x000fca00078e00ff */
[----:B------:R-:W2:Y:S08]  /*00b0*/  LDC R0, c[0x0][0x360] ;  /* 0x0000d800ff007b82 */ /* 0x000eb00000000800 */
[----:B------:R-:W3:Y:S01]  /*00c0*/  LDC.64 R16, c[0x0][0x380] ;  /* 0x0000e000ff107b82 */ /* 0x000ee20000000a00 */
[----:B01----:R-:W-:-:S07]  /*00d0*/  IMAD.WIDE.U32 R2, R11, 0x8, R2 ;  /* 0x000000080b027825 */ /* 0x003fce00078e0002 */
.L_x_0:
[C---:B---3--:R-:W-:Y:S01]  /*00e0*/  LEA R8, P0, R13.reuse, R16, 0x3 ;  /* 0x000000100d087211 */ /* 0x048fe200078018ff */
[----:B0-----:R-:W3:Y:S03]  /*00f0*/  LDG.E.64 R6, desc[UR6][R2.64] ;  /* 0x0000000602067981 */ /* 0x001ee6000c1e1b00 */
[----:B------:R-:W-:-:S05]  /*0100*/  LEA.HI.X R9, R13, R17, R10, 0x3, P0 ;  /* 0x000000110d097211 */ /* 0x000fca00000f1c0a */
[----:B------:R-:W4:Y:S02]  /*0110*/  LDG.E.64 R4, desc[UR6][R8.64] ;  /* 0x0000000608047981 */ /* 0x000f24000c1e1b00 */
[----:B----4-:R-:W-:-:S06]  /*0120*/  IMAD.WIDE.U32 R4, R11, 0x4, R4 ;  /* 0x000000040b047825 */ /* 0x010fcc00078e0004 */
[----:B------:R-:W4:Y:S01]  /*0130*/  LDG.E R5, desc[UR6][R4.64] ;  /* 0x0000000604057981 */ /* 0x000f22000c1e1900 */
[----:B---3--:R-:W-:-:S04]  /*0140*/  LEA R6, P0, R13, R6, 0x2 ;  /* 0x000000060d067211 */ /* 0x008fc800078010ff */
[----:B------:R-:W-:Y:S02]  /*0150*/  LEA.HI.X R7, R13, R7, R10, 0x2, P0 ;  /* 0x000000070d077211 */ /* 0x000fe400000f140a */
[----:B--2---:R-:W-:-:S05]  /*0160*/  IADD3 R13, P0, PT, R0, R13, RZ ;  /* 0x0000000d000d7210 */ /* 0x004fca0007f1e0ff */
[----:B------:R-:W-:Y:S01]  /*0170*/  IMAD.X R10, RZ, RZ, R10, P0 ;  /* 0x000000ffff0a7224 */ /* 0x000fe200000e060a */
[----:B------:R-:W-:-:S04]  /*0180*/  ISETP.GE.U32.AND P0, PT, R13, R14, PT ;  /* 0x0000000e0d00720c */ /* 0x000fc80003f06070 */
[----:B------:R-:W-:Y:S01]  /*0190*/  ISETP.GE.U32.AND.EX P0, PT, R10, R15, PT, P0 ;  /* 0x0000000f0a00720c */ /* 0x000fe20003f06100 */
[----:B----4-:R0:W-:-:S12]  /*01a0*/  STG.E desc[UR6][R6.64], R5 ;  /* 0x0000000506007986 */ /* 0x0101d8000c101906 */
[----:B------:R-:W-:Y:S05]  /*01b0*/  @!P0 BRA `(.L_x_0) ;  /* 0xfffffffc00c88947 */ /* 0x000fea000383ffff */
[----:B------:R-:W-:Y:S05]  /*01c0*/  EXIT ;  /* 0x000000000000794d */ /* 0x000fea0003800000 */
.L_x_1:
[----:B------:R-:W-:-:S00]  /*01d0*/  BRA `(.L_x_1) ;  /* 0xfffffffc00fc7947 */ /* 0x000fc0000383ffff */
[----:B------:R-:W-:-:S00]  /*01e0*/  NOP ;  /* 0x0000000000007918 */ /* 0x000fc00000000000 */
        /* <DEDUP_REMOVED lines=9> */
.L_x_2:


//--------------------- .nv.shared.reserved.0     --------------------------
	.section	.nv.shared.reserved.0,"aw",@nobits
	.weak		__nv_reservedSMEM_offset_0_alias
	.size		__nv_reservedSMEM_offset_0_alias, 0, 64
	.other		__nv_reservedSMEM_offset_0_alias,@"STO_CUDA_RESERVED_SHARED STV_DEFAULT"
__nv_reservedSMEM_offset_0_alias:
	.zero		0
	.zero		64


//--------------------- .nv.constant0._Z16transpose_matrixPPiS0_mm --------------------------
	.section	.nv.constant0._Z16transpose_matrixPPiS0_mm,"a",@progbits
	.sectionflags	@""
	.align	4
.nv.constant0._Z16transpose_matrixPPiS0_mm:
	.zero		928


//--------------------- SYMBOLS --------------------------

	.type		.nv.reservedSmem.offset0,@object
	.size		.nv.reservedSmem.offset0,0x4
